//
// Generated by NVIDIA NVVM Compiler
//
// Compiler Build ID: CL-36424714
// Cuda compilation tools, release 13.0, V13.0.88
// Based on NVVM 20.0.0
//

.version 9.0
.target sm_100
.address_size 64

	// .globl	_Z11convolutionPiS_S_

.visible .entry _Z11convolutionPiS_S_(
	.param .u64 .ptr .align 1 _Z11convolutionPiS_S__param_0,
	.param .u64 .ptr .align 1 _Z11convolutionPiS_S__param_1,
	.param .u64 .ptr .align 1 _Z11convolutionPiS_S__param_2
)
{
	.reg .pred 	%p<5>;
	.reg .b32 	%r<23>;
	.reg .b64 	%rd<15>;

	ld.param.u64 	%rd4, [_Z11convolutionPiS_S__param_0];
	ld.param.u64 	%rd5, [_Z11convolutionPiS_S__param_1];
	ld.param.u64 	%rd3, [_Z11convolutionPiS_S__param_2];
	cvta.to.global.u64 	%rd1, %rd5;
	cvta.to.global.u64 	%rd2, %rd4;
	mov.u32 	%r10, %tid.x;
	mov.u32 	%r11, %ctaid.x;
	mov.u32 	%r12, %ntid.x;
	mad.lo.s32 	%r1, %r11, %r12, %r10;
	setp.gt.s32 	%p1, %r1, 9;
	@%p1 bra 	$L__BB0_8;
	add.s32 	%r2, %r1, -1;
	setp.gt.u32 	%p2, %r2, 9;
	mov.b32 	%r21, 0;
	@%p2 bra 	$L__BB0_3;
	mul.wide.u32 	%rd6, %r2, 4;
	add.s64 	%rd7, %rd2, %rd6;
	ld.global.u32 	%r14, [%rd7];
	ld.global.u32 	%r15, [%rd1];
	mul.lo.s32 	%r21, %r15, %r14;
$L__BB0_3:
	setp.gt.u32 	%p3, %r1, 9;
	@%p3 bra 	$L__BB0_5;
	mul.wide.u32 	%rd8, %r1, 4;
	add.s64 	%rd9, %rd2, %rd8;
	ld.global.u32 	%r16, [%rd9];
	ld.global.u32 	%r17, [%rd1+4];
	mad.lo.s32 	%r21, %r17, %r16, %r21;
$L__BB0_5:
	add.s32 	%r7, %r1, 1;
	setp.gt.u32 	%p4, %r7, 9;
	@%p4 bra 	$L__BB0_7;
	mul.wide.u32 	%rd10, %r7, 4;
	add.s64 	%rd11, %rd2, %rd10;
	ld.global.u32 	%r18, [%rd11];
	ld.global.u32 	%r19, [%rd1+8];
	mad.lo.s32 	%r21, %r19, %r18, %r21;
$L__BB0_7:
	cvta.to.global.u64 	%rd12, %rd3;
	mul.wide.s32 	%rd13, %r1, 4;
	add.s64 	%rd14, %rd12, %rd13;
	st.global.u32 	[%rd14], %r21;
$L__BB0_8:
	ret;

}


// ===== COMPILED SASS (sm_100) =====

	.target	sm_100

	.elftype	@"ET_EXEC"


//--------------------- .note.nv.tkinfo           --------------------------
	.section	.note.nv.tkinfo,"",@"SHT_NOTE"
	.sectionflags	@"SHF_NOTE_NV_TKINFO"
	.tkinfo
        /*0018*/ 	.word	0x00000002
        /*0030*/ 	.string	""
        /*0030*/ 	.string	"ptxas"
        /*0030*/ 	.string	"Cuda compilation tools, release 13.0, V13.0.88"
        /*0030*/ 	.string	"Build cuda_13.0.r13.0/compiler.36424714_0"
        /*0030*/ 	.string	"-arch sm_100 -m 64 "



//--------------------- .note.nv.cuinfo           --------------------------
	.section	.note.nv.cuinfo,"",@"SHT_NOTE"
	.sectionflags	@"SHF_NOTE_NV_CUINFO"
        /*0018*/ 	.short	0x0002
        /*001a*/ 	.short	0x0064
        /*001c*/ 	.short	0x0082
	.zero		2


//--------------------- .nv.info                  --------------------------
	.section	.nv.info,"",@"SHT_CUDA_INFO"
	.align	4


	//----- nvinfo : EIATTR_REGCOUNT
	.align		4
        /*0000*/ 	.byte	0x04, 0x2f
        /*0002*/ 	.short	(.L_1 - .L_0)
	.align		4
.L_0:
        /*0004*/ 	.word	index@(_Z11convolutionPiS_S_)
        /*0008*/ 	.word	0x00000014


	//----- nvinfo : EIATTR_FRAME_SIZE
	.align		4
.L_1:
        /*000c*/ 	.byte	0x04, 0x11
        /*000e*/ 	.short	(.L_3 - .L_2)
	.align		4
.L_2:
        /*0010*/ 	.word	index@(_Z11convolutionPiS_S_)
        /*0014*/ 	.word	0x00000000


	//----- nvinfo : EIATTR_MIN_STACK_SIZE
	.align		4
.L_3:
        /*0018*/ 	.byte	0x04, 0x12
        /*001a*/ 	.short	(.L_5 - .L_4)
	.align		4
.L_4:
        /*001c*/ 	.word	index@(_Z11convolutionPiS_S_)
        /*0020*/ 	.word	0x00000000
.L_5:


//--------------------- .nv.compat                --------------------------
	.section	.nv.compat,"",@"SHT_CUDA_COMPAT_INFO"
	.align	4
        /*0000*/ 	.byte	0x02, 0x09, 0x00, 0x00, 0x02, 0x02, 0x01, 0x00, 0x02, 0x05, 0x05, 0x00, 0x03, 0x07, 0x01, 0x01
        /*0010*/ 	.byte	0x02, 0x03, 0x00, 0x00, 0x02, 0x06, 0x01, 0x00, 0x04, 0x0b, 0x08, 0x00, 0x09, 0x00, 0x00, 0x00
        /*0020*/ 	.byte	0x00, 0x00, 0x00, 0x00


//--------------------- .nv.info._Z11convolutionPiS_S_ --------------------------
	.section	.nv.info._Z11convolutionPiS_S_,"",@"SHT_CUDA_INFO"
	.sectionflags	@""
	.align	4


	//----- nvinfo : EIATTR_CUDA_API_VERSION
	.align		4
        /*0000*/ 	.byte	0x04, 0x37
        /*0002*/ 	.short	(.L_7 - .L_6)
.L_6:
        /*0004*/ 	.word	0x00000082


	//----- nvinfo : EIATTR_KPARAM_INFO
	.align		4
.L_7:
        /*0008*/ 	.byte	0x04, 0x17
        /*000a*/ 	.short	(.L_9 - .L_8)
.L_8:
        /*000c*/ 	.word	0x00000000
        /*0010*/ 	.short	0x0002
        /*0012*/ 	.short	0x0010
        /*0014*/ 	.byte	0x00, 0xf5, 0x21, 0x00


	//----- nvinfo : EIATTR_KPARAM_INFO
	.align		4
.L_9:
        /*0018*/ 	.byte	0x04, 0x17
        /*001a*/ 	.short	(.L_11 - .L_10)
.L_10:
        /*001c*/ 	.word	0x00000000
        /*0020*/ 	.short	0x0001
        /*0022*/ 	.short	0x0008
        /*0024*/ 	.byte	0x00, 0xf5, 0x21, 0x00


	//----- nvinfo : EIATTR_KPARAM_INFO
	.align		4
.L_11:
        /*0028*/ 	.byte	0x04, 0x17
        /*002a*/ 	.short	(.L_13 - .L_12)
.L_12:
        /*002c*/ 	.word	0x00000000
        /*0030*/ 	.short	0x0000
        /*0032*/ 	.short	0x0000
        /*0034*/ 	.byte	0x00, 0xf5, 0x21, 0x00


	//----- nvinfo : EIATTR_SPARSE_MMA_MASK
	.align		4
.L_13:
        /*0038*/ 	.byte	0x03, 0x50
        /*003a*/ 	.short	0x0000


	//----- nvinfo : EIATTR_MAXREG_COUNT
	.align		4
        /*003c*/ 	.byte	0x03, 0x1b
        /*003e*/ 	.short	0x00ff


	//----- nvinfo : EIATTR_MERCURY_ISA_VERSION
	.align		4
        /*0040*/ 	.byte	0x03, 0x5f
        /*0042*/ 	.short	0x0101


	//----- nvinfo : EIATTR_VRC_CTA_INIT_COUNT
	.align		4
        /*0044*/ 	.byte	0x02, 0x4a
	.zero		1
	.zero		1


	//----- nvinfo : EIATTR_EXIT_INSTR_OFFSETS
	.align		4
        /*0048*/ 	.byte	0x04, 0x1c
        /*004a*/ 	.short	(.L_15 - .L_14)


	//   ....[0]....
.L_14:
        /*004c*/ 	.word	0x00000060


	//   ....[1]....
        /*0050*/ 	.word	0x00000230


	//----- nvinfo : EIATTR_CBANK_PARAM_SIZE
	.align		4
.L_15:
        /*0054*/ 	.byte	0x03, 0x19
        /*0056*/ 	.short	0x0018


	//----- nvinfo : EIATTR_PARAM_CBANK
	.align		4
        /*0058*/ 	.byte	0x04, 0x0a
        /*005a*/ 	.short	(.L_17 - .L_16)
	.align		4
.L_16:
        /*005c*/ 	.word	index@(.nv.constant0._Z11convolutionPiS_S_)
        /*0060*/ 	.short	0x0380
        /*0062*/ 	.short	0x0018


	//----- nvinfo : EIATTR_SW_WAR
	.align		4
.L_17:
        /*0064*/ 	.byte	0x04, 0x36
        /*0066*/ 	.short	(.L_19 - .L_18)
.L_18:
        /*0068*/ 	.word	0x00000008
.L_19:


//--------------------- .nv.callgraph             --------------------------
	.section	.nv.callgraph,"",@"SHT_CUDA_CALLGRAPH"
	.align	4
	.sectionentsize	8
	.align		4
        /*0000*/ 	.word	0x00000000
	.align		4
        /*0004*/ 	.word	0xffffffff
	.align		4
        /*0008*/ 	.word	0x00000000
	.align		4
        /*000c*/ 	.word	0xfffffffe
	.align		4
        /*0010*/ 	.word	0x00000000
	.align		4
        /*0014*/ 	.word	0xfffffffd
	.align		4
        /*0018*/ 	.word	0x00000000
	.align		4
        /*001c*/ 	.word	0xfffffffc


//--------------------- .text._Z11convolutionPiS_S_ --------------------------
	.section	.text._Z11convolutionPiS_S_,"ax",@progbits
	.align	128
        .global         _Z11convolutionPiS_S_
        .type           _Z11convolutionPiS_S_,@function
        .size           _Z11convolutionPiS_S_,(.L_x_1 - _Z11convolutionPiS_S_)
        .other          _Z11convolutionPiS_S_,@"STO_CUDA_ENTRY STV_DEFAULT"
_Z11convolutionPiS_S_:
.text._Z11convolutionPiS_S_:
[----:B------:R-:W-:Y:S01]  /*0000*/  LDC R1, c[0x0][0x37c] ;  /* 0x0000df00ff017b82 */ /* 0x000fe20000000800 */
[----:B------:R-:W0:Y:S07]  /*0010*/  S2R R0, SR_TID.X ;  /* 0x0000000000007919 */ /* 0x000e2e0000002100 */
[----:B------:R-:W0:Y:S08]  /*0020*/  S2UR UR4, SR_CTAID.X ;  /* 0x00000000000479c3 */ /* 0x000e300000002500 */
[----:B------:R-:W0:Y:S02]  /*0030*/  LDC R3, c[0x0][0x360] ;  /* 0x0000d800ff037b82 */ /* 0x000e240000000800 */
[----:B0-----:R-:W-:-:S05]  /*0040*/  IMAD R0, R3, UR4, R0 ;  /* 0x0000000403007c24 */ /* 0x001fca000f8e0200 */
[----:B------:R-:W-:-:S13]  /*0050*/  ISETP.GT.AND P0, PT, R0, 0x9, PT ;  /* 0x000000090000780c */ /* 0x000fda0003f04270 */
[----:B------:R-:W-:Y:S05]  /*0060*/  @P0 EXIT ;  /* 0x000000000000094d */ /* 0x000fea0003800000 */
[C---:B------:R-:W-:Y:S01]  /*0070*/  IADD3 R15, PT, PT, R0.reuse, -0x1, RZ ;  /* 0xffffffff000f7810 */ /* 0x040fe20007ffe0ff */
[----:B------:R-:W0:Y:S01]  /*0080*/  LDCU.64 UR4, c[0x0][0x358] ;  /* 0x00006b00ff0477ac */ /* 0x000e220008000a00 */
[C---:B------:R-:W-:Y:S02]  /*0090*/  ISETP.GT.U32.AND P1, PT, R0.reuse, 0x9, PT ;  /* 0x000000090000780c */ /* 0x040fe40003f24070 */
[----:B------:R-:W-:Y:S02]  /*00a0*/  ISETP.GT.U32.AND P0, PT, R15, 0x9, PT ;  /* 0x000000090f00780c */ /* 0x000fe40003f04070 */
[----:B------:R-:W-:-:S04]  /*00b0*/  IADD3 R17, PT, PT, R0, 0x1, RZ ;  /* 0x0000000100117810 */ /* 0x000fc80007ffe0ff */
[----:B------:R-:W-:-:S05]  /*00c0*/  ISETP.GT.U32.AND P2, PT, R17, 0x9, PT ;  /* 0x000000091100780c */ /* 0x000fca0003f44070 */
[----:B------:R-:W1:Y:S08]  /*00d0*/  @!P1 LDC.64 R10, c[0x0][0x380] ;  /* 0x0000e000ff0a9b82 */ /* 0x000e700000000a00 */
[----:B------:R-:W2:Y:S08]  /*00e0*/  @!P0 LDC.64 R6, c[0x0][0x380] ;  /* 0x0000e000ff068b82 */ /* 0x000eb00000000a00 */
[----:B------:R-:W3:Y:S08]  /*00f0*/  @!P0 LDC.64 R8, c[0x0][0x388] ;  /* 0x0000e200ff088b82 */ /* 0x000ef00000000a00 */
[----:B------:R-:W4:Y:S01]  /*0100*/  @!P2 LDC.64 R12, c[0x0][0x380] ;  /* 0x0000e000ff0cab82 */ /* 0x000f220000000a00 */
[----:B-1----:R-:W-:-:S06]  /*0110*/  @!P1 IMAD.WIDE.U32 R10, R0, 0x4, R10 ;  /* 0x00000004000a9825 */ /* 0x002fcc00078e000a */
[----:B0-----:R-:W5:Y:S01]  /*0120*/  @!P1 LDG.E R10, desc[UR4][R10.64] ;  /* 0x000000040a0a9981 */ /* 0x001f62000c1e1900 */
[----:B------:R-:W0:Y:S01]  /*0130*/  @!P1 LDC.64 R4, c[0x0][0x388] ;  /* 0x0000e200ff049b82 */ /* 0x000e220000000a00 */
[----:B--2---:R-:W-:-:S06]  /*0140*/  @!P0 IMAD.WIDE.U32 R6, R15, 0x4, R6 ;  /* 0x000000040f068825 */ /* 0x004fcc00078e0006 */
[----:B------:R-:W2:Y:S01]  /*0150*/  @!P0 LDG.E R6, desc[UR4][R6.64] ;  /* 0x0000000406068981 */ /* 0x000ea2000c1e1900 */
[----:B------:R-:W1:Y:S03]  /*0160*/  @!P2 LDC.64 R2, c[0x0][0x388] ;  /* 0x0000e200ff02ab82 */ /* 0x000e660000000a00 */
[----:B---3--:R-:W2:Y:S01]  /*0170*/  @!P0 LDG.E R9, desc[UR4][R8.64] ;  /* 0x0000000408098981 */ /* 0x008ea2000c1e1900 */
[----:B----4-:R-:W-:-:S04]  /*0180*/  @!P2 IMAD.WIDE.U32 R12, R17, 0x4, R12 ;  /* 0x00000004110ca825 */ /* 0x010fc800078e000c */
[----:B------:R-:W3:Y:S02]  /*0190*/  LDC.64 R14, c[0x0][0x390] ;  /* 0x0000e400ff0e7b82 */ /* 0x000ee40000000a00 */
[----:B------:R-:W4:Y:S04]  /*01a0*/  @!P2 LDG.E R12, desc[UR4][R12.64] ;  /* 0x000000040c0ca981 */ /* 0x000f28000c1e1900 */
[----:B0-----:R-:W5:Y:S04]  /*01b0*/  @!P1 LDG.E R4, desc[UR4][R4.64+0x4] ;  /* 0x0000040404049981 */ /* 0x001f68000c1e1900 */
[----:B-1----:R-:W4:Y:S01]  /*01c0*/  @!P2 LDG.E R2, desc[UR4][R2.64+0x8] ;  /* 0x000008040202a981 */ /* 0x002f22000c1e1900 */
[----:B------:R-:W-:-:S02]  /*01d0*/  HFMA2 R17, -RZ, RZ, 0, 0 ;  /* 0x00000000ff117431 */ /* 0x000fc400000001ff */
[----:B--2---:R-:W-:Y:S02]  /*01e0*/  @!P0 IMAD R17, R6, R9, RZ ;  /* 0x0000000906118224 */ /* 0x004fe400078e02ff */
[----:B---3--:R-:W-:-:S04]  /*01f0*/  IMAD.WIDE R6, R0, 0x4, R14 ;  /* 0x0000000400067825 */ /* 0x008fc800078e020e */
[----:B-----5:R-:W-:-:S04]  /*0200*/  @!P1 IMAD R17, R10, R4, R17 ;  /* 0x000000040a119224 */ /* 0x020fc800078e0211 */
[----:B----4-:R-:W-:-:S05]  /*0210*/  @!P2 IMAD R17, R12, R2, R17 ;  /* 0x000000020c11a224 */ /* 0x010fca00078e0211 */
[----:B------:R-:W-:Y:S01]  /*0220*/  STG.E desc[UR4][R6.64], R17 ;  /* 0x0000001106007986 */ /* 0x000fe2000c101904 */
[----:B------:R-:W-:Y:S05]  /*0230*/  EXIT ;  /* 0x000000000000794d */ /* 0x000fea0003800000 */
.L_x_0:
[----:B------:R-:W-:-:S00]  /*0240*/  BRA `(.L_x_0) ;  /* 0xfffffffc00fc7947 */ /* 0x000fc0000383ffff */
[----:B------:R-:W-:-:S00]  /*0250*/  NOP ;  /* 0x0000000000007918 */ /* 0x000fc00000000000 */
        /* <DEDUP_REMOVED lines=10> */
.L_x_1:


//--------------------- .nv.shared.reserved.0     --------------------------
	.section	.nv.shared.reserved.0,"aw",@nobits
	.weak		__nv_reservedSMEM_offset_0_alias
	.size		__nv_reservedSMEM_offset_0_alias, 0, 64
	.other		__nv_reservedSMEM_offset_0_alias,@"STO_CUDA_RESERVED_SHARED STV_DEFAULT"
__nv_reservedSMEM_offset_0_alias:
	.zero		0
	.zero		64


//--------------------- .nv.constant0._Z11convolutionPiS_S_ --------------------------
	.section	.nv.constant0._Z11convolutionPiS_S_,"a",@progbits
	.sectionflags	@""
	.align	4
.nv.constant0._Z11convolutionPiS_S_:
	.zero		920


//--------------------- SYMBOLS --------------------------

	.type		.nv.reservedSmem.offset0,@object
	.size		.nv.reservedSmem.offset0,0x4
